//
// Generated by NVIDIA NVVM Compiler
//
// Compiler Build ID: CL-36424714
// Cuda compilation tools, release 13.0, V13.0.88
// Based on NVVM 20.0.0
//

.version 9.0
.target sm_100
.address_size 64

	// .globl	_Z13histogram_i32PiS_i

.visible .entry _Z13histogram_i32PiS_i(
	.param .u64 .ptr .align 1 _Z13histogram_i32PiS_i_param_0,
	.param .u64 .ptr .align 1 _Z13histogram_i32PiS_i_param_1,
	.param .u32 _Z13histogram_i32PiS_i_param_2
)
{
	.reg .pred 	%p<2>;
	.reg .b32 	%r<8>;
	.reg .b64 	%rd<9>;

	ld.param.u64 	%rd1, [_Z13histogram_i32PiS_i_param_0];
	ld.param.u64 	%rd2, [_Z13histogram_i32PiS_i_param_1];
	ld.param.u32 	%r2, [_Z13histogram_i32PiS_i_param_2];
	mov.u32 	%r3, %tid.x;
	mov.u32 	%r4, %ctaid.x;
	mov.u32 	%r5, %ntid.x;
	mad.lo.s32 	%r1, %r4, %r5, %r3;
	setp.ge.s32 	%p1, %r1, %r2;
	@%p1 bra 	$L__BB0_2;
	cvta.to.global.u64 	%rd3, %rd1;
	cvta.to.global.u64 	%rd4, %rd2;
	mul.wide.s32 	%rd5, %r1, 4;
	add.s64 	%rd6, %rd3, %rd5;
	ld.global.u32 	%r6, [%rd6];
	mul.wide.s32 	%rd7, %r6, 4;
	add.s64 	%rd8, %rd4, %rd7;
	atom.global.add.u32 	%r7, [%rd8], 1;
$L__BB0_2:
	ret;

}
	// .globl	_Z15histogram_i32x4PiS_i
.visible .entry _Z15histogram_i32x4PiS_i(
	.param .u64 .ptr .align 1 _Z15histogram_i32x4PiS_i_param_0,
	.param .u64 .ptr .align 1 _Z15histogram_i32x4PiS_i_param_1,
	.param .u32 _Z15histogram_i32x4PiS_i_param_2
)
{
	.reg .pred 	%p<2>;
	.reg .b32 	%r<15>;
	.reg .b64 	%rd<15>;

	ld.param.u64 	%rd1, [_Z15histogram_i32x4PiS_i_param_0];
	ld.param.u64 	%rd2, [_Z15histogram_i32x4PiS_i_param_1];
	ld.param.u32 	%r2, [_Z15histogram_i32x4PiS_i_param_2];
	mov.u32 	%r3, %tid.x;
	mov.u32 	%r4, %ctaid.x;
	mov.u32 	%r5, %ntid.x;
	mad.lo.s32 	%r6, %r4, %r5, %r3;
	shl.b32 	%r1, %r6, 2;
	setp.ge.s32 	%p1, %r1, %r2;
	@%p1 bra 	$L__BB1_2;
	cvta.to.global.u64 	%rd3, %rd1;
	cvta.to.global.u64 	%rd4, %rd2;
	mul.wide.s32 	%rd5, %r1, 4;
	add.s64 	%rd6, %rd3, %rd5;
	ld.global.v4.u32 	{%r7, %r8, %r9, %r10}, [%rd6];
	mul.wide.s32 	%rd7, %r7, 4;
	add.s64 	%rd8, %rd4, %rd7;
	atom.global.add.u32 	%r11, [%rd8], 1;
	mul.wide.s32 	%rd9, %r8, 4;
	add.s64 	%rd10, %rd4, %rd9;
	atom.global.add.u32 	%r12, [%rd10], 1;
	mul.wide.s32 	%rd11, %r9, 4;
	add.s64 	%rd12, %rd4, %rd11;
	atom.global.add.u32 	%r13, [%rd12], 1;
	mul.wide.s32 	%rd13, %r10, 4;
	add.s64 	%rd14, %rd4, %rd13;
	atom.global.add.u32 	%r14, [%rd14], 1;
$L__BB1_2:
	ret;

}


// ===== COMPILED SASS (sm_100) =====

	.target	sm_100

	.elftype	@"ET_EXEC"


//--------------------- .note.nv.tkinfo           --------------------------
	.section	.note.nv.tkinfo,"",@"SHT_NOTE"
	.sectionflags	@"SHF_NOTE_NV_TKINFO"
	.tkinfo
        /*0018*/ 	.word	0x00000002
        /*0030*/ 	.string	""
        /*0030*/ 	.string	"ptxas"
        /*0030*/ 	.string	"Cuda compilation tools, release 13.0, V13.0.88"
        /*0030*/ 	.string	"Build cuda_13.0.r13.0/compiler.36424714_0"
        /*0030*/ 	.string	"-arch sm_100 -m 64 "



//--------------------- .note.nv.cuinfo           --------------------------
	.section	.note.nv.cuinfo,"",@"SHT_NOTE"
	.sectionflags	@"SHF_NOTE_NV_CUINFO"
        /*0018*/ 	.short	0x0002
        /*001a*/ 	.short	0x0064
        /*001c*/ 	.short	0x0082
	.zero		2


//--------------------- .nv.info                  --------------------------
	.section	.nv.info,"",@"SHT_CUDA_INFO"
	.align	4


	//----- nvinfo : EIATTR_REGCOUNT
	.align		4
        /*0000*/ 	.byte	0x04, 0x2f
        /*0002*/ 	.short	(.L_1 - .L_0)
	.align		4
.L_0:
        /*0004*/ 	.word	index@(_Z13histogram_i32PiS_i)
        /*0008*/ 	.word	0x0000000a


	//----- nvinfo : EIATTR_FRAME_SIZE
	.align		4
.L_1:
        /*000c*/ 	.byte	0x04, 0x11
        /*000e*/ 	.short	(.L_3 - .L_2)
	.align		4
.L_2:
        /*0010*/ 	.word	index@(_Z13histogram_i32PiS_i)
        /*0014*/ 	.word	0x00000000


	//----- nvinfo : EIATTR_REGCOUNT
	.align		4
.L_3:
        /*0018*/ 	.byte	0x04, 0x2f
        /*001a*/ 	.short	(.L_5 - .L_4)
	.align		4
.L_4:
        /*001c*/ 	.word	index@(_Z15histogram_i32x4PiS_i)
        /*0020*/ 	.word	0x00000014


	//----- nvinfo : EIATTR_FRAME_SIZE
	.align		4
.L_5:
        /*0024*/ 	.byte	0x04, 0x11
        /*0026*/ 	.short	(.L_7 - .L_6)
	.align		4
.L_6:
        /*0028*/ 	.word	index@(_Z15histogram_i32x4PiS_i)
        /*002c*/ 	.word	0x00000000


	//----- nvinfo : EIATTR_MIN_STACK_SIZE
	.align		4
.L_7:
        /*0030*/ 	.byte	0x04, 0x12
        /*0032*/ 	.short	(.L_9 - .L_8)
	.align		4
.L_8:
        /*0034*/ 	.word	index@(_Z15histogram_i32x4PiS_i)
        /*0038*/ 	.word	0x00000000


	//----- nvinfo : EIATTR_MIN_STACK_SIZE
	.align		4
.L_9:
        /*003c*/ 	.byte	0x04, 0x12
        /*003e*/ 	.short	(.L_11 - .L_10)
	.align		4
.L_10:
        /*0040*/ 	.word	index@(_Z13histogram_i32PiS_i)
        /*0044*/ 	.word	0x00000000
.L_11:


//--------------------- .nv.compat                --------------------------
	.section	.nv.compat,"",@"SHT_CUDA_COMPAT_INFO"
	.align	4
        /*0000*/ 	.byte	0x02, 0x09, 0x00, 0x00, 0x02, 0x02, 0x01, 0x00, 0x02, 0x05, 0x05, 0x00, 0x03, 0x07, 0x01, 0x01
        /*0010*/ 	.byte	0x02, 0x03, 0x00, 0x00, 0x02, 0x06, 0x01, 0x00, 0x04, 0x0b, 0x08, 0x00, 0x09, 0x00, 0x00, 0x00
        /*0020*/ 	.byte	0x00, 0x00, 0x00, 0x00


//--------------------- .nv.info._Z15histogram_i32x4PiS_i --------------------------
	.section	.nv.info._Z15histogram_i32x4PiS_i,"",@"SHT_CUDA_INFO"
	.sectionflags	@""
	.align	4


	//----- nvinfo : EIATTR_CUDA_API_VERSION
	.align		4
        /*0000*/ 	.byte	0x04, 0x37
        /*0002*/ 	.short	(.L_13 - .L_12)
.L_12:
        /*0004*/ 	.word	0x00000082


	//----- nvinfo : EIATTR_KPARAM_INFO
	.align		4
.L_13:
        /*0008*/ 	.byte	0x04, 0x17
        /*000a*/ 	.short	(.L_15 - .L_14)
.L_14:
        /*000c*/ 	.word	0x00000000
        /*0010*/ 	.short	0x0002
        /*0012*/ 	.short	0x0010
        /*0014*/ 	.byte	0x00, 0xf0, 0x11, 0x00


	//----- nvinfo : EIATTR_KPARAM_INFO
	.align		4
.L_15:
        /*0018*/ 	.byte	0x04, 0x17
        /*001a*/ 	.short	(.L_17 - .L_16)
.L_16:
        /*001c*/ 	.word	0x00000000
        /*0020*/ 	.short	0x0001
        /*0022*/ 	.short	0x0008
        /*0024*/ 	.byte	0x00, 0xf5, 0x21, 0x00


	//----- nvinfo : EIATTR_KPARAM_INFO
	.align		4
.L_17:
        /*0028*/ 	.byte	0x04, 0x17
        /*002a*/ 	.short	(.L_19 - .L_18)
.L_18:
        /*002c*/ 	.word	0x00000000
        /*0030*/ 	.short	0x0000
        /*0032*/ 	.short	0x0000
        /*0034*/ 	.byte	0x00, 0xf5, 0x21, 0x00


	//----- nvinfo : EIATTR_SPARSE_MMA_MASK
	.align		4
.L_19:
        /*0038*/ 	.byte	0x03, 0x50
        /*003a*/ 	.short	0x0000


	//----- nvinfo : EIATTR_MAXREG_COUNT
	.align		4
        /*003c*/ 	.byte	0x03, 0x1b
        /*003e*/ 	.short	0x00ff


	//----- nvinfo : EIATTR_MERCURY_ISA_VERSION
	.align		4
        /*0040*/ 	.byte	0x03, 0x5f
        /*0042*/ 	.short	0x0101


	//----- nvinfo : EIATTR_VRC_CTA_INIT_COUNT
	.align		4
        /*0044*/ 	.byte	0x02, 0x4a
	.zero		1
	.zero		1


	//----- nvinfo : EIATTR_EXIT_INSTR_OFFSETS
	.align		4
        /*0048*/ 	.byte	0x04, 0x1c
        /*004a*/ 	.short	(.L_21 - .L_20)


	//   ....[0]....
.L_20:
        /*004c*/ 	.word	0x00000080


	//   ....[1]....
        /*0050*/ 	.word	0x00000170


	//----- nvinfo : EIATTR_CBANK_PARAM_SIZE
	.align		4
.L_21:
        /*0054*/ 	.byte	0x03, 0x19
        /*0056*/ 	.short	0x0014


	//----- nvinfo : EIATTR_PARAM_CBANK
	.align		4
        /*0058*/ 	.byte	0x04, 0x0a
        /*005a*/ 	.short	(.L_23 - .L_22)
	.align		4
.L_22:
        /*005c*/ 	.word	index@(.nv.constant0._Z15histogram_i32x4PiS_i)
        /*0060*/ 	.short	0x0380
        /*0062*/ 	.short	0x0014


	//----- nvinfo : EIATTR_SW_WAR
	.align		4
.L_23:
        /*0064*/ 	.byte	0x04, 0x36
        /*0066*/ 	.short	(.L_25 - .L_24)
.L_24:
        /*0068*/ 	.word	0x00000008
.L_25:


//--------------------- .nv.info._Z13histogram_i32PiS_i --------------------------
	.section	.nv.info._Z13histogram_i32PiS_i,"",@"SHT_CUDA_INFO"
	.sectionflags	@""
	.align	4


	//----- nvinfo : EIATTR_CUDA_API_VERSION
	.align		4
        /*0000*/ 	.byte	0x04, 0x37
        /*0002*/ 	.short	(.L_27 - .L_26)
.L_26:
        /*0004*/ 	.word	0x00000082


	//----- nvinfo : EIATTR_KPARAM_INFO
	.align		4
.L_27:
        /*0008*/ 	.byte	0x04, 0x17
        /*000a*/ 	.short	(.L_29 - .L_28)
.L_28:
        /*000c*/ 	.word	0x00000000
        /*0010*/ 	.short	0x0002
        /*0012*/ 	.short	0x0010
        /*0014*/ 	.byte	0x00, 0xf0, 0x11, 0x00


	//----- nvinfo : EIATTR_KPARAM_INFO
	.align		4
.L_29:
        /*0018*/ 	.byte	0x04, 0x17
        /*001a*/ 	.short	(.L_31 - .L_30)
.L_30:
        /*001c*/ 	.word	0x00000000
        /*0020*/ 	.short	0x0001
        /*0022*/ 	.short	0x0008
        /*0024*/ 	.byte	0x00, 0xf5, 0x21, 0x00


	//----- nvinfo : EIATTR_KPARAM_INFO
	.align		4
.L_31:
        /*0028*/ 	.byte	0x04, 0x17
        /*002a*/ 	.short	(.L_33 - .L_32)
.L_32:
        /*002c*/ 	.word	0x00000000
        /*0030*/ 	.short	0x0000
        /*0032*/ 	.short	0x0000
        /*0034*/ 	.byte	0x00, 0xf5, 0x21, 0x00


	//----- nvinfo : EIATTR_SPARSE_MMA_MASK
	.align		4
.L_33:
        /*0038*/ 	.byte	0x03, 0x50
        /*003a*/ 	.short	0x0000


	//----- nvinfo : EIATTR_MAXREG_COUNT
	.align		4
        /*003c*/ 	.byte	0x03, 0x1b
        /*003e*/ 	.short	0x00ff


	//----- nvinfo : EIATTR_MERCURY_ISA_VERSION
	.align		4
        /*0040*/ 	.byte	0x03, 0x5f
        /*0042*/ 	.short	0x0101


	//----- nvinfo : EIATTR_VRC_CTA_INIT_COUNT
	.align		4
        /*0044*/ 	.byte	0x02, 0x4a
	.zero		1
	.zero		1


	//----- nvinfo : EIATTR_EXIT_INSTR_OFFSETS
	.align		4
        /*0048*/ 	.byte	0x04, 0x1c
        /*004a*/ 	.short	(.L_35 - .L_34)


	//   ....[0]....
.L_34:
        /*004c*/ 	.word	0x00000070


	//   ....[1]....
        /*0050*/ 	.word	0x00000100


	//----- nvinfo : EIATTR_CBANK_PARAM_SIZE
	.align		4
.L_35:
        /*0054*/ 	.byte	0x03, 0x19
        /*0056*/ 	.short	0x0014


	//----- nvinfo : EIATTR_PARAM_CBANK
	.align		4
        /*0058*/ 	.byte	0x04, 0x0a
        /*005a*/ 	.short	(.L_37 - .L_36)
	.align		4
.L_36:
        /*005c*/ 	.word	index@(.nv.constant0._Z13histogram_i32PiS_i)
        /*0060*/ 	.short	0x0380
        /*0062*/ 	.short	0x0014


	//----- nvinfo : EIATTR_SW_WAR
	.align		4
.L_37:
        /*0064*/ 	.byte	0x04, 0x36
        /*0066*/ 	.short	(.L_39 - .L_38)
.L_38:
        /*0068*/ 	.word	0x00000008
.L_39:


//--------------------- .nv.callgraph             --------------------------
	.section	.nv.callgraph,"",@"SHT_CUDA_CALLGRAPH"
	.align	4
	.sectionentsize	8
	.align		4
        /*0000*/ 	.word	0x00000000
	.align		4
        /*0004*/ 	.word	0xffffffff
	.align		4
        /*0008*/ 	.word	0x00000000
	.align		4
        /*000c*/ 	.word	0xfffffffe
	.align		4
        /*0010*/ 	.word	0x00000000
	.align		4
        /*0014*/ 	.word	0xfffffffd
	.align		4
        /*0018*/ 	.word	0x00000000
	.align		4
        /*001c*/ 	.word	0xfffffffc


//--------------------- .text._Z15histogram_i32x4PiS_i --------------------------
	.section	.text._Z15histogram_i32x4PiS_i,"ax",@progbits
	.align	128
        .global         _Z15histogram_i32x4PiS_i
        .type           _Z15histogram_i32x4PiS_i,@function
        .size           _Z15histogram_i32x4PiS_i,(.L_x_2 - _Z15histogram_i32x4PiS_i)
        .other          _Z15histogram_i32x4PiS_i,@"STO_CUDA_ENTRY STV_DEFAULT"
_Z15histogram_i32x4PiS_i:
.text._Z15histogram_i32x4PiS_i:
[----:B------:R-:W-:Y:S01]  /*0000*/  LDC R1, c[0x0][0x37c] ;  /* 0x0000df00ff017b82 */ /* 0x000fe20000000800 */
[----:B------:R-:W0:Y:S07]  /*0010*/  S2R R0, SR_TID.X ;  /* 0x0000000000007919 */ /* 0x000e2e0000002100 */
[----:B------:R-:W0:Y:S01]  /*0020*/  S2UR UR4, SR_CTAID.X ;  /* 0x00000000000479c3 */ /* 0x000e220000002500 */
[----:B------:R-:W1:Y:S07]  /*0030*/  LDCU UR5, c[0x0][0x390] ;  /* 0x00007200ff0577ac */ /* 0x000e6e0008000800 */
[----:B------:R-:W0:Y:S02]  /*0040*/  LDC R3, c[0x0][0x360] ;  /* 0x0000d800ff037b82 */ /* 0x000e240000000800 */
[----:B0-----:R-:W-:-:S05]  /*0050*/  IMAD R0, R3, UR4, R0 ;  /* 0x0000000403007c24 */ /* 0x001fca000f8e0200 */
[----:B------:R-:W-:-:S04]  /*0060*/  SHF.L.U32 R5, R0, 0x2, RZ ;  /* 0x0000000200057819 */ /* 0x000fc800000006ff */
[----:B-1----:R-:W-:-:S13]  /*0070*/  ISETP.GE.AND P0, PT, R5, UR5, PT ;  /* 0x0000000505007c0c */ /* 0x002fda000bf06270 */
[----:B------:R-:W-:Y:S05]  /*0080*/  @P0 EXIT ;  /* 0x000000000000094d */ /* 0x000fea0003800000 */
[----:B------:R-:W0:Y:S01]  /*0090*/  LDC.64 R2, c[0x0][0x380] ;  /* 0x0000e000ff027b82 */ /* 0x000e220000000a00 */
[----:B------:R-:W1:Y:S07]  /*00a0*/  LDCU.64 UR4, c[0x0][0x358] ;  /* 0x00006b00ff0477ac */ /* 0x000e6e0008000a00 */
[----:B------:R-:W2:Y:S01]  /*00b0*/  LDC.64 R10, c[0x0][0x388] ;  /* 0x0000e200ff0a7b82 */ /* 0x000ea20000000a00 */
[----:B0-----:R-:W-:-:S05]  /*00c0*/  IMAD.WIDE R2, R5, 0x4, R2 ;  /* 0x0000000405027825 */ /* 0x001fca00078e0202 */
[----:B-1----:R-:W2:Y:S01]  /*00d0*/  LDG.E.128 R12, desc[UR4][R2.64] ;  /* 0x00000004020c7981 */ /* 0x002ea2000c1e1d00 */
[----:B------:R-:W-:Y:S02]  /*00e0*/  HFMA2 R17, -RZ, RZ, 0, 5.9604644775390625e-08 ;  /* 0x00000001ff117431 */ /* 0x000fe400000001ff */
[----:B--2---:R-:W-:-:S04]  /*00f0*/  IMAD.WIDE R4, R12, 0x4, R10 ;  /* 0x000000040c047825 */ /* 0x004fc800078e020a */
[--C-:B------:R-:W-:Y:S01]  /*0100*/  IMAD.WIDE R6, R13, 0x4, R10.reuse ;  /* 0x000000040d067825 */ /* 0x100fe200078e020a */
[----:B------:R-:W-:Y:S03]  /*0110*/  REDG.E.ADD.STRONG.GPU desc[UR4][R4.64], R17 ;  /* 0x000000110400798e */ /* 0x000fe6000c12e104 */
[--C-:B------:R-:W-:Y:S01]  /*0120*/  IMAD.WIDE R8, R14, 0x4, R10.reuse ;  /* 0x000000040e087825 */ /* 0x100fe200078e020a */
[----:B------:R-:W-:Y:S03]  /*0130*/  REDG.E.ADD.STRONG.GPU desc[UR4][R6.64], R17 ;  /* 0x000000110600798e */ /* 0x000fe6000c12e104 */
[----:B------:R-:W-:Y:S01]  /*0140*/  IMAD.WIDE R10, R15, 0x4, R10 ;  /* 0x000000040f0a7825 */ /* 0x000fe200078e020a */
[----:B------:R-:W-:Y:S04]  /*0150*/  REDG.E.ADD.STRONG.GPU desc[UR4][R8.64], R17 ;  /* 0x000000110800798e */ /* 0x000fe8000c12e104 */
[----:B------:R-:W-:Y:S01]  /*0160*/  REDG.E.ADD.STRONG.GPU desc[UR4][R10.64], R17 ;  /* 0x000000110a00798e */ /* 0x000fe2000c12e104 */
[----:B------:R-:W-:Y:S05]  /*0170*/  EXIT ;  /* 0x000000000000794d */ /* 0x000fea0003800000 */
.L_x_0:
[----:B------:R-:W-:-:S00]  /*0180*/  BRA `(.L_x_0) ;  /* 0xfffffffc00fc7947 */ /* 0x000fc0000383ffff */
[----:B------:R-:W-:-:S00]  /*0190*/  NOP ;  /* 0x0000000000007918 */ /* 0x000fc00000000000 */
        /* <DEDUP_REMOVED lines=14> */
.L_x_2:


//--------------------- .text._Z13histogram_i32PiS_i --------------------------
	.section	.text._Z13histogram_i32PiS_i,"ax",@progbits
	.align	128
        .global         _Z13histogram_i32PiS_i
        .type           _Z13histogram_i32PiS_i,@function
        .size           _Z13histogram_i32PiS_i,(.L_x_3 - _Z13histogram_i32PiS_i)
        .other          _Z13histogram_i32PiS_i,@"STO_CUDA_ENTRY STV_DEFAULT"
_Z13histogram_i32PiS_i:
.text._Z13histogram_i32PiS_i:
[----:B------:R-:W-:Y:S01]  /*0000*/  LDC R1, c[0x0][0x37c] ;  /* 0x0000df00ff017b82 */ /* 0x000fe20000000800 */
[----:B------:R-:W0:Y:S07]  /*0010*/  S2R R5, SR_TID.X ;  /* 0x0000000000057919 */ /* 0x000e2e0000002100 */
[----:B------:R-:W0:Y:S01]  /*0020*/  S2UR UR4, SR_CTAID.X ;  /* 0x00000000000479c3 */ /* 0x000e220000002500 */
[----:B------:R-:W1:Y:S07]  /*0030*/  LDCU UR5, c[0x0][0x390] ;  /* 0x00007200ff0577ac */ /* 0x000e6e0008000800 */
[----:B------:R-:W0:Y:S02]  /*0040*/  LDC R0, c[0x0][0x360] ;  /* 0x0000d800ff007b82 */ /* 0x000e240000000800 */
[----:B0-----:R-:W-:-:S05]  /*0050*/  IMAD R5, R0, UR4, R5 ;  /* 0x0000000400057c24 */ /* 0x001fca000f8e0205 */
[----:B-1----:R-:W-:-:S13]  /*0060*/  ISETP.GE.AND P0, PT, R5, UR5, PT ;  /* 0x0000000505007c0c */ /* 0x002fda000bf06270 */
[----:B------:R-:W-:Y:S05]  /*0070*/  @P0 EXIT ;  /* 0x000000000000094d */ /* 0x000fea0003800000 */
[----:B------:R-:W0:Y:S01]  /*0080*/  LDC.64 R2, c[0x0][0x380] ;  /* 0x0000e000ff027b82 */ /* 0x000e220000000a00 */
[----:B------:R-:W1:Y:S01]  /*0090*/  LDCU.64 UR4, c[0x0][0x358] ;  /* 0x00006b00ff0477ac */ /* 0x000e620008000a00 */
[----:B0-----:R-:W-:-:S06]  /*00a0*/  IMAD.WIDE R2, R5, 0x4, R2 ;  /* 0x0000000405027825 */ /* 0x001fcc00078e0202 */
[----:B------:R-:W0:Y:S01]  /*00b0*/  LDC.64 R4, c[0x0][0x388] ;  /* 0x0000e200ff047b82 */ /* 0x000e220000000a00 */
[----:B-1----:R-:W0:Y:S01]  /*00c0*/  LDG.E R3, desc[UR4][R2.64] ;  /* 0x0000000402037981 */ /* 0x002e22000c1e1900 */
[----:B------:R-:W-:Y:S02]  /*00d0*/  HFMA2 R7, -RZ, RZ, 0, 5.9604644775390625e-08 ;  /* 0x00000001ff077431 */ /* 0x000fe400000001ff */
[----:B0-----:R-:W-:-:S05]  /*00e0*/  IMAD.WIDE R4, R3, 0x4, R4 ;  /* 0x0000000403047825 */ /* 0x001fca00078e0204 */
[----:B------:R-:W-:Y:S01]  /*00f0*/  REDG.E.ADD.STRONG.GPU desc[UR4][R4.64], R7 ;  /* 0x000000070400798e */ /* 0x000fe2000c12e104 */
[----:B------:R-:W-:Y:S05]  /*0100*/  EXIT ;  /* 0x000000000000794d */ /* 0x000fea0003800000 */
.L_x_1:
        /* <DEDUP_REMOVED lines=15> */
.L_x_3:


//--------------------- .nv.shared.reserved.0     --------------------------
	.section	.nv.shared.reserved.0,"aw",@nobits
	.weak		__nv_reservedSMEM_offset_0_alias
	.size		__nv_reservedSMEM_offset_0_alias, 0, 64
	.other		__nv_reservedSMEM_offset_0_alias,@"STO_CUDA_RESERVED_SHARED STV_DEFAULT"
__nv_reservedSMEM_offset_0_alias:
	.zero		0
	.zero		64


//--------------------- .nv.constant0._Z15histogram_i32x4PiS_i --------------------------
	.section	.nv.constant0._Z15histogram_i32x4PiS_i,"a",@progbits
	.sectionflags	@""
	.align	4
.nv.constant0._Z15histogram_i32x4PiS_i:
	.zero		916


//--------------------- .nv.constant0._Z13histogram_i32PiS_i --------------------------
	.section	.nv.constant0._Z13histogram_i32PiS_i,"a",@progbits
	.sectionflags	@""
	.align	4
.nv.constant0._Z13histogram_i32PiS_i:
	.zero		916


//--------------------- SYMBOLS --------------------------

	.type		.nv.reservedSmem.offset0,@object
	.size		.nv.reservedSmem.offset0,0x4
